	.headerflags	@"EF_CUDA_TEXMODE_UNIFIED EF_CUDA_64BIT_ADDRESS EF_CUDA_ACCELERATORS EF_CUDA_SM90 EF_CUDA_VIRTUAL_SM(EF_CUDA_SM90)"
	.elftype	@"ET_EXEC"


//--------------------- .nv.info                  --------------------------
	.section	.nv.info,"",@"SHT_CUDA_INFO"
	.align	4


	//----- nvinfo : EIATTR_REGCOUNT
	.align		4
        /*0000*/ 	.byte	0x04, 0x2f
        /*0002*/ 	.short	(.L_3 - .L_2)
	.align		4
.L_2:
        /*0004*/ 	.word	index@(triton_poi_fused__native_batch_norm_legit_no_training_add_relu_13)
        /*0008*/ 	.word	0x00000020


	//----- nvinfo : EIATTR_MIN_STACK_SIZE
	.align		4
.L_3:
        /*000c*/ 	.byte	0x04, 0x12
        /*000e*/ 	.short	(.L_5 - .L_4)
	.align		4
.L_4:
        /*0010*/ 	.word	index@(triton_poi_fused__native_batch_norm_legit_no_training_add_relu_13)
        /*0014*/ 	.word	0x00000000


	//----- nvinfo : EIATTR_FRAME_SIZE
	.align		4
.L_5:
        /*0018*/ 	.byte	0x04, 0x11
        /*001a*/ 	.short	(.L_7 - .L_6)
	.align		4
.L_6:
        /*001c*/ 	.word	index@(triton_poi_fused__native_batch_norm_legit_no_training_add_relu_13)
        /*0020*/ 	.word	0x00000000


	//----- nvinfo : EIATTR_MIN_STACK_SIZE
	.align		4
.L_7:
        /*0024*/ 	.byte	0x04, 0x12
        /*0026*/ 	.short	(.L_9 - .L_8)
	.align		4
.L_8:
        /*0028*/ 	.word	index@(triton_poi_fused__native_batch_norm_legit_no_training_add_relu_13)
        /*002c*/ 	.word	0x00000000
.L_9:


//--------------------- .nv.info.triton_poi_fused__native_batch_norm_legit_no_training_add_relu_13 --------------------------
	.section	.nv.info.triton_poi_fused__native_batch_norm_legit_no_training_add_relu_13,"",@"SHT_CUDA_INFO"
	.sectionflags	@""
	.align	4


	//----- nvinfo : EIATTR_CUDA_API_VERSION
	.align		4
        /*0000*/ 	.byte	0x04, 0x37
        /*0002*/ 	.short	(.L_11 - .L_10)
.L_10:
        /*0004*/ 	.word	0x0000007c


	//----- nvinfo : EIATTR_KPARAM_INFO
	.align		4
.L_11:
        /*0008*/ 	.byte	0x04, 0x17
        /*000a*/ 	.short	(.L_13 - .L_12)
.L_12:
        /*000c*/ 	.word	0x00000000
        /*0010*/ 	.short	0x000b
        /*0012*/ 	.short	0x0058
        /*0014*/ 	.byte	0x00, 0xf0, 0x11, 0x00


	//----- nvinfo : EIATTR_KPARAM_INFO
	.align		4
.L_13:
        /*0018*/ 	.byte	0x04, 0x17
        /*001a*/ 	.short	(.L_15 - .L_14)
.L_14:
        /*001c*/ 	.word	0x00000000
        /*0020*/ 	.short	0x000a
        /*0022*/ 	.short	0x0050
        /*0024*/ 	.byte	0x00, 0xf4, 0x21, 0x00


	//----- nvinfo : EIATTR_KPARAM_INFO
	.align		4
.L_15:
        /*0028*/ 	.byte	0x04, 0x17
        /*002a*/ 	.short	(.L_17 - .L_16)
.L_16:
        /*002c*/ 	.word	0x00000000
        /*0030*/ 	.short	0x0009
        /*0032*/ 	.short	0x0048
        /*0034*/ 	.byte	0x00, 0xf4, 0x21, 0x00


	//----- nvinfo : EIATTR_KPARAM_INFO
	.align		4
.L_17:
        /*0038*/ 	.byte	0x04, 0x17
        /*003a*/ 	.short	(.L_19 - .L_18)
.L_18:
        /*003c*/ 	.word	0x00000000
        /*0040*/ 	.short	0x0008
        /*0042*/ 	.short	0x0040
        /*0044*/ 	.byte	0x00, 0xf4, 0x21, 0x00


	//----- nvinfo : EIATTR_KPARAM_INFO
	.align		4
.L_19:
        /*0048*/ 	.byte	0x04, 0x17
        /*004a*/ 	.short	(.L_21 - .L_20)
.L_20:
        /*004c*/ 	.word	0x00000000
        /*0050*/ 	.short	0x0007
        /*0052*/ 	.short	0x0038
        /*0054*/ 	.byte	0x00, 0xf4, 0x21, 0x00


	//----- nvinfo : EIATTR_KPARAM_INFO
	.align		4
.L_21:
        /*0058*/ 	.byte	0x04, 0x17
        /*005a*/ 	.short	(.L_23 - .L_22)
.L_22:
        /*005c*/ 	.word	0x00000000
        /*0060*/ 	.short	0x0006
        /*0062*/ 	.short	0x0030
        /*0064*/ 	.byte	0x00, 0xf4, 0x21, 0x00


	//----- nvinfo : EIATTR_KPARAM_INFO
	.align		4
.L_23:
        /*0068*/ 	.byte	0x04, 0x17
        /*006a*/ 	.short	(.L_25 - .L_24)
.L_24:
        /*006c*/ 	.word	0x00000000
        /*0070*/ 	.short	0x0005
        /*0072*/ 	.short	0x0028
        /*0074*/ 	.byte	0x00, 0xf4, 0x21, 0x00


	//----- nvinfo : EIATTR_KPARAM_INFO
	.align		4
.L_25:
        /*0078*/ 	.byte	0x04, 0x17
        /*007a*/ 	.short	(.L_27 - .L_26)
.L_26:
        /*007c*/ 	.word	0x00000000
        /*0080*/ 	.short	0x0004
        /*0082*/ 	.short	0x0020
        /*0084*/ 	.byte	0x00, 0xf4, 0x21, 0x00


	//----- nvinfo : EIATTR_KPARAM_INFO
	.align		4
.L_27:
        /*0088*/ 	.byte	0x04, 0x17
        /*008a*/ 	.short	(.L_29 - .L_28)
.L_28:
        /*008c*/ 	.word	0x00000000
        /*0090*/ 	.short	0x0003
        /*0092*/ 	.short	0x0018
        /*0094*/ 	.byte	0x00, 0xf4, 0x21, 0x00


	//----- nvinfo : EIATTR_KPARAM_INFO
	.align		4
.L_29:
        /*0098*/ 	.byte	0x04, 0x17
        /*009a*/ 	.short	(.L_31 - .L_30)
.L_30:
        /*009c*/ 	.word	0x00000000
        /*00a0*/ 	.short	0x0002
        /*00a2*/ 	.short	0x0010
        /*00a4*/ 	.byte	0x00, 0xf4, 0x21, 0x00


	//----- nvinfo : EIATTR_KPARAM_INFO
	.align		4
.L_31:
        /*00a8*/ 	.byte	0x04, 0x17
        /*00aa*/ 	.short	(.L_33 - .L_32)
.L_32:
        /*00ac*/ 	.word	0x00000000
        /*00b0*/ 	.short	0x0001
        /*00b2*/ 	.short	0x0008
        /*00b4*/ 	.byte	0x00, 0xf4, 0x21, 0x00


	//----- nvinfo : EIATTR_KPARAM_INFO
	.align		4
.L_33:
        /*00b8*/ 	.byte	0x04, 0x17
        /*00ba*/ 	.short	(.L_35 - .L_34)
.L_34:
        /*00bc*/ 	.word	0x00000000
        /*00c0*/ 	.short	0x0000
        /*00c2*/ 	.short	0x0000
        /*00c4*/ 	.byte	0x00, 0xf4, 0x21, 0x00


	//----- nvinfo : EIATTR_SPARSE_MMA_MASK
	.align		4
.L_35:
        /*00c8*/ 	.byte	0x03, 0x50
        /*00ca*/ 	.short	0x0000


	//----- nvinfo : EIATTR_MAXREG_COUNT
	.align		4
        /*00cc*/ 	.byte	0x03, 0x1b
        /*00ce*/ 	.short	0x00ff


	//----- nvinfo : EIATTR_EXIT_INSTR_OFFSETS
	.align		4
        /*00d0*/ 	.byte	0x04, 0x1c
        /*00d2*/ 	.short	(.L_37 - .L_36)


	//   ....[0]....
.L_36:
        /*00d4*/ 	.word	0x00000680


	//----- nvinfo : EIATTR_REQNTID
	.align		4
.L_37:
        /*00d8*/ 	.byte	0x04, 0x10
        /*00da*/ 	.short	(.L_39 - .L_38)
.L_38:
        /*00dc*/ 	.word	0x00000080
        /*00e0*/ 	.word	0x00000001
        /*00e4*/ 	.word	0x00000001


	//----- nvinfo : EIATTR_CBANK_PARAM_SIZE
	.align		4
.L_39:
        /*00e8*/ 	.byte	0x03, 0x19
        /*00ea*/ 	.short	0x005c


	//----- nvinfo : EIATTR_PARAM_CBANK
	.align		4
        /*00ec*/ 	.byte	0x04, 0x0a
        /*00ee*/ 	.short	(.L_41 - .L_40)
	.align		4
.L_40:
        /*00f0*/ 	.word	index@(.nv.constant0.triton_poi_fused__native_batch_norm_legit_no_training_add_relu_13)
        /*00f4*/ 	.short	0x0210
        /*00f6*/ 	.short	0x005c


	//----- nvinfo : EIATTR_SW_WAR
	.align		4
.L_41:
        /*00f8*/ 	.byte	0x04, 0x36
        /*00fa*/ 	.short	(.L_43 - .L_42)
.L_42:
        /*00fc*/ 	.word	0x00000008
.L_43:


//--------------------- .nv.callgraph             --------------------------
	.section	.nv.callgraph,"",@"SHT_CUDA_CALLGRAPH"
	.align	4
	.sectionentsize	8
	.align		4
        /*0000*/ 	.word	0x00000000
	.align		4
        /*0004*/ 	.word	0xffffffff
	.align		4
        /*0008*/ 	.word	0x00000000
	.align		4
        /*000c*/ 	.word	0xfffffffe
	.align		4
        /*0010*/ 	.word	0x00000000
	.align		4
        /*0014*/ 	.word	0xfffffffd
	.align		4
        /*0018*/ 	.word	0x00000000
	.align		4
        /*001c*/ 	.word	0xfffffffc


//--------------------- .nv.constant4             --------------------------
	.section	.nv.constant4,"a",@progbits
	.align	8
	.align		8
.nv.constant4:
        /*0000*/ 	.dword	_$_str
	.align		8
        /*0008*/ 	.dword	_$_str_$_2


//--------------------- .text.triton_poi_fused__native_batch_norm_legit_no_training_add_relu_13 --------------------------
	.section	.text.triton_poi_fused__native_batch_norm_legit_no_training_add_relu_13,"ax",@progbits
	.align	128
        .global         triton_poi_fused__native_batch_norm_legit_no_training_add_relu_13
        .type           triton_poi_fused__native_batch_norm_legit_no_training_add_relu_13,@function
        .size           triton_poi_fused__native_batch_norm_legit_no_training_add_relu_13,(.L_x_1 - triton_poi_fused__native_batch_norm_legit_no_training_add_relu_13)
        .other          triton_poi_fused__native_batch_norm_legit_no_training_add_relu_13,@"STO_CUDA_ENTRY STV_DEFAULT"
triton_poi_fused__native_batch_norm_legit_no_training_add_relu_13:
.text.triton_poi_fused__native_batch_norm_legit_no_training_add_relu_13:
[----:B------:R-:W-:Y:S01]  /*0000*/  LDC R1, c[0x0][0x28] ;  /* 0x00000a00ff017b82 */ /* 0x000fe20000000800 */
[----:B------:R-:W1:Y:S07]  /*0010*/  S2R R0, SR_TID.X ;  /* 0x0000000000007919 */ /* 0x000e6e0000002100 */
[----:B------:R-:W2:Y:S01]  /*0020*/  LDC.64 R6, c[0x0][0x228] ;  /* 0x00008a00ff067b82 */ /* 0x000ea20000000a00 */
[----:B------:R-:W-:Y:S01]  /*0030*/  ULDC.64 UR4, c[0x0][0x208] ;  /* 0x0000820000047ab9 */ /* 0x000fe20000000a00 */
[----:B------:R-:W3:Y:S06]  /*0040*/  S2R R5, SR_CTAID.X ;  /* 0x0000000000057919 */ /* 0x000eec0000002500 */
[----:B------:R-:W4:Y:S08]  /*0050*/  LDC.64 R12, c[0x0][0x218] ;  /* 0x00008600ff0c7b82 */ /* 0x000f300000000a00 */
[----:B------:R-:W5:Y:S08]  /*0060*/  LDC.64 R14, c[0x0][0x240] ;  /* 0x00009000ff0e7b82 */ /* 0x000f700000000a00 */
[----:B------:R-:W4:Y:S01]  /*0070*/  LDC.64 R16, c[0x0][0x220] ;  /* 0x00008800ff107b82 */ /* 0x000f220000000a00 */
[----:B-1----:R-:W-:-:S07]  /*0080*/  SHF.L.U32 R0, R0, 0x1, RZ ;  /* 0x0000000100007819 */ /* 0x002fce00000006ff */
[----:B------:R-:W1:Y:S01]  /*0090*/  LDC.64 R18, c[0x0][0x248] ;  /* 0x00009200ff127b82 */ /* 0x000e620000000a00 */
[----:B---3--:R-:W-:Y:S02]  /*00a0*/  SHF.R.S32.HI R3, RZ, 0x17, R5 ;  /* 0x00000017ff037819 */ /* 0x008fe40000011405 */
[----:B------:R-:W-:Y:S02]  /*00b0*/  LOP3.LUT R0, R0, 0xfe, RZ, 0xc0, !PT ;  /* 0x000000fe00007812 */ /* 0x000fe400078ec0ff */
[----:B------:R-:W-:-:S03]  /*00c0*/  SGXT R3, R3, 0x1 ;  /* 0x000000010303781a */ /* 0x000fc60000000200 */
[----:B------:R-:W3:Y:S01]  /*00d0*/  LDC.64 R8, c[0x0][0x238] ;  /* 0x00008e00ff087b82 */ /* 0x000ee20000000a00 */
[----:B------:R-:W-:-:S04]  /*00e0*/  LEA R0, R5, R0, 0x8 ;  /* 0x0000000005007211 */ /* 0x000fc800078e40ff */
[----:B------:R-:W-:-:S03]  /*00f0*/  LEA.HI R4, R3, R0, RZ, 0x8 ;  /* 0x0000000003047211 */ /* 0x000fc600078f40ff */
[----:B------:R-:W1:Y:S01]  /*0100*/  LDC.64 R2, c[0x0][0x250] ;  /* 0x00009400ff027b82 */ /* 0x000e620000000a00 */
[----:B------:R-:W-:-:S04]  /*0110*/  LOP3.LUT R21, R4, 0xffffff00, RZ, 0xc0, !PT ;  /* 0xffffff0004157812 */ /* 0x000fc800078ec0ff */
[----:B------:R-:W-:-:S03]  /*0120*/  IADD3 R21, R0, -R21, RZ ;  /* 0x8000001500157210 */ /* 0x000fc60007ffe0ff */
[----:B------:R-:W3:Y:S02]  /*0130*/  LDC.64 R22, c[0x0][0x230] ;  /* 0x00008c00ff167b82 */ /* 0x000ee40000000a00 */
[----:B--2---:R-:W-:-:S06]  /*0140*/  IMAD.WIDE R6, R21, 0x4, R6 ;  /* 0x0000000415067825 */ /* 0x004fcc00078e0206 */
[----:B------:R-:W2:Y:S01]  /*0150*/  LDG.E.EL.64 R6, desc[UR4][R6.64] ;  /* 0x0000000406067981 */ /* 0x000ea2000c2e1b00 */
[----:B------:R-:W3:Y:S01]  /*0160*/  LDC.64 R10, c[0x0][0x258] ;  /* 0x00009600ff0a7b82 */ /* 0x000ee20000000a00 */
[----:B01----:R-:W-:-:S07]  /*0170*/  IMAD.WIDE R2, R21, 0x4, R2 ;  /* 0x0000000415027825 */ /* 0x003fce00078e0202 */
[----:B------:R-:W0:Y:S01]  /*0180*/  LDC.64 R4, c[0x0][0x260] ;  /* 0x00009800ff047b82 */ /* 0x000e220000000a00 */
[----:B------:R-:W2:Y:S01]  /*0190*/  LDG.E.EL.64 R2, desc[UR4][R2.64] ;  /* 0x0000000402027981 */ /* 0x000ea2000c2e1b00 */
[----:B----4-:R-:W-:-:S04]  /*01a0*/  IMAD.WIDE R12, R0, 0x4, R12 ;  /* 0x00000004000c7825 */ /* 0x010fc800078e020c */
[----:B-----5:R-:W-:Y:S02]  /*01b0*/  IMAD.WIDE R14, R0, 0x4, R14 ;  /* 0x00000004000e7825 */ /* 0x020fe400078e020e */
[----:B------:R-:W4:Y:S02]  /*01c0*/  LDG.E.64 R12, desc[UR4][R12.64] ;  /* 0x000000040c0c7981 */ /* 0x000f24000c1e1b00 */
[C---:B------:R-:W-:Y:S02]  /*01d0*/  IMAD.WIDE R16, R21.reuse, 0x4, R16 ;  /* 0x0000000415107825 */ /* 0x040fe400078e0210 */
[----:B------:R-:W5:Y:S02]  /*01e0*/  LDG.E.64 R14, desc[UR4][R14.64] ;  /* 0x000000040e0e7981 */ /* 0x000f64000c1e1b00 */
[C---:B------:R-:W-:Y:S02]  /*01f0*/  IMAD.WIDE R18, R21.reuse, 0x4, R18 ;  /* 0x0000000415127825 */ /* 0x040fe400078e0212 */
[----:B------:R-:W4:Y:S02]  /*0200*/  LDG.E.EL.64 R16, desc[UR4][R16.64] ;  /* 0x0000000410107981 */ /* 0x000f24000c2e1b00 */
[----:B---3--:R-:W-:-:S02]  /*0210*/  IMAD.WIDE R24, R21, 0x4, R8 ;  /* 0x0000000415187825 */ /* 0x008fc400078e0208 */
[----:B------:R-:W5:Y:S02]  /*0220*/  LDG.E.EL.64 R18, desc[UR4][R18.64] ;  /* 0x0000000412127981 */ /* 0x000f64000c2e1b00 */
[----:B------:R-:W-:-:S04]  /*0230*/  IMAD.WIDE R22, R21, 0x4, R22 ;  /* 0x0000000415167825 */ /* 0x000fc800078e0216 */
[C---:B------:R-:W-:Y:S02]  /*0240*/  IMAD.WIDE R10, R21.reuse, 0x4, R10 ;  /* 0x00000004150a7825 */ /* 0x040fe400078e020a */
[----:B------:R-:W3:Y:S02]  /*0250*/  LDG.E.EL.64 R22, desc[UR4][R22.64] ;  /* 0x0000000416167981 */ /* 0x000ee4000c2e1b00 */
[----:B0-----:R-:W-:Y:S02]  /*0260*/  IMAD.WIDE R8, R21, 0x4, R4 ;  /* 0x0000000415087825 */ /* 0x001fe400078e0204 */
[----:B------:R0:W3:Y:S04]  /*0270*/  LDG.E.EL.64 R4, desc[UR4][R24.64] ;  /* 0x0000000418047981 */ /* 0x0000e8000c2e1b00 */
[----:B------:R-:W3:Y:S04]  /*0280*/  LDG.E.EL.64 R10, desc[UR4][R10.64] ;  /* 0x000000040a0a7981 */ /* 0x000ee8000c2e1b00 */
[----:B------:R-:W3:Y:S01]  /*0290*/  LDG.E.EL.64 R8, desc[UR4][R8.64] ;  /* 0x0000000408087981 */ /* 0x000ee2000c2e1b00 */
[----:B--2---:R-:W-:Y:S01]  /*02a0*/  FADD R6, R6, 9.9999997473787516356e-06 ;  /* 0x3727c5ac06067421 */ /* 0x004fe20000000000 */
[----:B------:R-:W-:-:S05]  /*02b0*/  FADD R7, R7, 9.9999997473787516356e-06 ;  /* 0x3727c5ac07077421 */ /* 0x000fca0000000000 */
[----:B------:R-:W1:Y:S01]  /*02c0*/  MUFU.SQRT R6, R6 ;  /* 0x0000000600067308 */ /* 0x000e620000002000 */
[----:B------:R-:W-:Y:S01]  /*02d0*/  FADD R20, R2, 9.9999997473787516356e-06 ;  /* 0x3727c5ac02147421 */ /* 0x000fe20000000000 */
[----:B------:R-:W-:-:S06]  /*02e0*/  FADD R3, R3, 9.9999997473787516356e-06 ;  /* 0x3727c5ac03037421 */ /* 0x000fcc0000000000 */
[----:B------:R-:W2:Y:S08]  /*02f0*/  MUFU.SQRT R21, R7 ;  /* 0x0000000700157308 */ /* 0x000eb00000002000 */
[----:B------:R-:W4:Y:S01]  /*0300*/  MUFU.SQRT R26, R20 ;  /* 0x00000014001a7308 */ /* 0x000f220000002000 */
[----:B-1----:R-:W-:-:S07]  /*0310*/  FSETP.GT.AND P6, PT, R6, 8.50705917302346158658e+37, PT ;  /* 0x7e8000000600780b */ /* 0x002fce0003fc4000 */
[----:B0-----:R-:W0:Y:S01]  /*0320*/  MUFU.SQRT R25, R3 ;  /* 0x0000000300197308 */ /* 0x001e220000002000 */
[----:B------:R-:W-:Y:S01]  /*0330*/  HFMA2.MMA R2, -RZ, RZ, 1.625, 0 ;  /* 0x3e800000ff027435 */ /* 0x000fe200000001ff */
[----:B------:R-:W-:Y:S02]  /*0340*/  FSETP.GEU.AND P5, PT, R6, 1.175494350822287508e-38, PT ;  /* 0x008000000600780b */ /* 0x000fe40003fae000 */
[C---:B--2---:R-:W-:Y:S02]  /*0350*/  FSETP.GT.AND P4, PT, R21.reuse, 8.50705917302346158658e+37, PT ;  /* 0x7e8000001500780b */ /* 0x044fe40003f84000 */
[C---:B----4-:R-:W-:Y:S02]  /*0360*/  FSETP.GT.AND P3, PT, R26.reuse, 8.50705917302346158658e+37, PT ;  /* 0x7e8000001a00780b */ /* 0x050fe40003f64000 */
[----:B------:R-:W-:Y:S01]  /*0370*/  FSETP.GEU.AND P0, PT, R26, 1.175494350822287508e-38, PT ;  /* 0x008000001a00780b */ /* 0x000fe20003f0e000 */
[----:B------:R-:W-:Y:S01]  /*0380*/  @P6 FMUL R6, R6, 0.25 ;  /* 0x3e80000006066820 */ /* 0x000fe20000400000 */
[----:B------:R-:W-:-:S02]  /*0390*/  FSETP.GEU.AND P2, PT, R21, 1.175494350822287508e-38, PT ;  /* 0x008000001500780b */ /* 0x000fc40003f4e000 */
[C---:B0-----:R-:W-:Y:S02]  /*03a0*/  FSETP.GT.AND P1, PT, R25.reuse, 8.50705917302346158658e+37, PT ;  /* 0x7e8000001900780b */ /* 0x041fe40003f24000 */
[----:B------:R-:W-:Y:S02]  /*03b0*/  FSEL R3, R2, 1, P6 ;  /* 0x3f80000002037808 */ /* 0x000fe40003000000 */
[----:B------:R-:W-:Y:S01]  /*03c0*/  FSETP.GEU.AND P6, PT, R25, 1.175494350822287508e-38, PT ;  /* 0x008000001900780b */ /* 0x000fe20003fce000 */
[----:B------:R-:W-:Y:S02]  /*03d0*/  @!P5 FMUL R6, R6, 16777216 ;  /* 0x4b8000000606d820 */ /* 0x000fe40000400000 */
[----:B------:R-:W-:Y:S01]  /*03e0*/  @P3 FMUL R26, R26, 0.25 ;  /* 0x3e8000001a1a3820 */ /* 0x000fe20000400000 */
[----:B------:R-:W-:Y:S01]  /*03f0*/  @P4 FMUL R21, R21, 0.25 ;  /* 0x3e80000015154820 */ /* 0x000fe20000400000 */
[----:B------:R-:W0:Y:S02]  /*0400*/  MUFU.RCP R20, R6 ;  /* 0x0000000600147308 */ /* 0x000e240000001000 */
[----:B------:R-:W-:Y:S01]  /*0410*/  @!P0 FMUL R26, R26, 16777216 ;  /* 0x4b8000001a1a8820 */ /* 0x000fe20000400000 */
[----:B------:R-:W-:Y:S01]  /*0420*/  @!P2 FMUL R21, R21, 16777216 ;  /* 0x4b8000001515a820 */ /* 0x000fe20000400000 */
[----:B------:R-:W-:-:S04]  /*0430*/  @P1 FMUL R25, R25, 0.25 ;  /* 0x3e80000019191820 */ /* 0x000fc80000400000 */
[----:B------:R-:W-:Y:S01]  /*0440*/  @!P6 FMUL R25, R25, 16777216 ;  /* 0x4b8000001919e820 */ /* 0x000fe20000400000 */
[----:B------:R-:W1:Y:S01]  /*0450*/  MUFU.RCP R7, R26 ;  /* 0x0000001a00077308 */ /* 0x000e620000001000 */
[----:B------:R-:W-:Y:S01]  /*0460*/  @!P5 FMUL R3, R3, 16777216 ;  /* 0x4b8000000303d820 */ /* 0x000fe20000400000 */
[----:B------:R-:W-:-:S06]  /*0470*/  FSEL R28, R2, 1, P3 ;  /* 0x3f800000021c7808 */ /* 0x000fcc0001800000 */
[----:B------:R-:W2:Y:S01]  /*0480*/  MUFU.RCP R21, R21 ;  /* 0x0000001500157308 */ /* 0x000ea20000001000 */
[----:B------:R-:W-:-:S07]  /*0490*/  FSEL R24, R2, 1, P4 ;  /* 0x3f80000002187808 */ /* 0x000fce0002000000 */
[----:B------:R-:W4:Y:S01]  /*04a0*/  MUFU.RCP R6, R25 ;  /* 0x0000001900067308 */ /* 0x000f220000001000 */
[----:B------:R-:W-:Y:S01]  /*04b0*/  FSEL R27, R2, 1, P1 ;  /* 0x3f800000021b7808 */ /* 0x000fe20000800000 */
[----:B0-----:R-:W-:Y:S01]  /*04c0*/  FMUL R20, R20, R3 ;  /* 0x0000000314147220 */ /* 0x001fe20000400000 */
[----:B------:R-:W-:Y:S01]  /*04d0*/  @!P0 FMUL R28, R28, 16777216 ;  /* 0x4b8000001c1c8820 */ /* 0x000fe20000400000 */
[----:B------:R-:W0:Y:S01]  /*04e0*/  LDC.64 R2, c[0x0][0x210] ;  /* 0x00008400ff027b82 */ /* 0x000e220000000a00 */
[----:B------:R-:W-:Y:S01]  /*04f0*/  @!P2 FMUL R24, R24, 16777216 ;  /* 0x4b8000001818a820 */ /* 0x000fe20000400000 */
[----:B------:R-:W-:Y:S01]  /*0500*/  @!P6 FMUL R27, R27, 16777216 ;  /* 0x4b8000001b1be820 */ /* 0x000fe20000400000 */
[----:B-1----:R-:W-:Y:S01]  /*0510*/  FMUL R7, R7, R28 ;  /* 0x0000001c07077220 */ /* 0x002fe20000400000 */
[----:B------:R-:W-:Y:S01]  /*0520*/  FADD R29, R12, -R16 ;  /* 0x800000100c1d7221 */ /* 0x000fe20000000000 */
[----:B-----5:R-:W-:Y:S01]  /*0530*/  FADD R14, R14, -R18 ;  /* 0x800000120e0e7221 */ /* 0x020fe20000000000 */
[----:B--2---:R-:W-:Y:S01]  /*0540*/  FMUL R21, R21, R24 ;  /* 0x0000001815157220 */ /* 0x004fe20000400000 */
[----:B------:R-:W-:Y:S01]  /*0550*/  FADD R12, R13, -R17 ;  /* 0x800000110d0c7221 */ /* 0x000fe20000000000 */
[----:B------:R-:W-:Y:S01]  /*0560*/  FADD R15, R15, -R19 ;  /* 0x800000130f0f7221 */ /* 0x000fe20000000000 */
[----:B------:R-:W-:Y:S01]  /*0570*/  FMUL R29, R20, R29 ;  /* 0x0000001d141d7220 */ /* 0x000fe20000400000 */
[----:B------:R-:W-:Y:S01]  /*0580*/  FMUL R7, R7, R14 ;  /* 0x0000000e07077220 */ /* 0x000fe20000400000 */
[----:B----4-:R-:W-:Y:S01]  /*0590*/  FMUL R6, R6, R27 ;  /* 0x0000001b06067220 */ /* 0x010fe20000400000 */
[----:B------:R-:W-:Y:S01]  /*05a0*/  FMUL R12, R21, R12 ;  /* 0x0000000c150c7220 */ /* 0x000fe20000400000 */
[----:B---3--:R-:W-:Y:S01]  /*05b0*/  FFMA R4, R22, R29, R4 ;  /* 0x0000001d16047223 */ /* 0x008fe20000000004 */
[----:B------:R-:W-:Y:S01]  /*05c0*/  FFMA R7, R10, R7, R8 ;  /* 0x000000070a077223 */ /* 0x000fe20000000008 */
[----:B------:R-:W-:Y:S01]  /*05d0*/  FMUL R6, R6, R15 ;  /* 0x0000000f06067220 */ /* 0x000fe20000400000 */
[----:B------:R-:W-:-:S03]  /*05e0*/  FFMA R5, R23, R12, R5 ;  /* 0x0000000c17057223 */ /* 0x000fc60000000005 */
[----:B------:R-:W-:Y:S01]  /*05f0*/  FFMA R6, R11, R6, R9 ;  /* 0x000000060b067223 */ /* 0x000fe20000000009 */
[C---:B------:R-:W-:Y:S01]  /*0600*/  FSETP.GEU.AND P0, PT, R4.reuse, -R7, PT ;  /* 0x800000070400720b */ /* 0x040fe20003f0e000 */
[----:B------:R-:W-:Y:S02]  /*0610*/  FADD R4, R4, R7 ;  /* 0x0000000704047221 */ /* 0x000fe40000000000 */
[C---:B------:R-:W-:Y:S01]  /*0620*/  FADD R7, R5.reuse, R6 ;  /* 0x0000000605077221 */ /* 0x040fe20000000000 */
[----:B------:R-:W-:Y:S01]  /*0630*/  FSETP.GEU.AND P1, PT, R5, -R6, PT ;  /* 0x800000060500720b */ /* 0x000fe20003f2e000 */
[----:B0-----:R-:W-:Y:S01]  /*0640*/  IMAD.WIDE R2, R0, 0x4, R2 ;  /* 0x0000000400027825 */ /* 0x001fe200078e0202 */
[----:B------:R-:W-:Y:S02]  /*0650*/  FSEL R4, R4, RZ, P0 ;  /* 0x000000ff04047208 */ /* 0x000fe40000000000 */
[----:B------:R-:W-:-:S05]  /*0660*/  FSEL R5, R7, RZ, P1 ;  /* 0x000000ff07057208 */ /* 0x000fca0000800000 */
[----:B------:R-:W-:Y:S01]  /*0670*/  STG.E.64 desc[UR4][R2.64], R4 ;  /* 0x0000000402007986 */ /* 0x000fe2000c101b04 */
[----:B------:R-:W-:Y:S05]  /*0680*/  EXIT ;  /* 0x000000000000794d */ /* 0x000fea0003800000 */
.L_x_0:
[----:B------:R-:W-:-:S00]  /*0690*/  BRA `(.L_x_0) ;  /* 0xfffffffc00fc7947 */ /* 0x000fc0000383ffff */
[----:B------:R-:W-:-:S00]  /*06a0*/  NOP ;  /* 0x0000000000007918 */ /* 0x000fc00000000000 */
        /* <DEDUP_REMOVED lines=13> */
.L_x_1:


//--------------------- .nv.global.init           --------------------------
	.section	.nv.global.init,"aw",@progbits
.nv.global.init:
	.type		_$_str,@object
	.size		_$_str,(_$_str_$_2 - _$_str)
_$_str:
        /*0000*/ 	.byte	0x5f, 0x5f, 0x43, 0x55, 0x44, 0x41, 0x5f, 0x46, 0x54, 0x5a, 0x00
	.type		_$_str_$_2,@object
	.size		_$_str_$_2,(.L_1 - _$_str_$_2)
_$_str_$_2:
        /*000b*/ 	.byte	0x5f, 0x5f, 0x43, 0x55, 0x44, 0x41, 0x5f, 0x50, 0x52, 0x45, 0x43, 0x5f, 0x53, 0x51, 0x52, 0x54
        /*001b*/ 	.byte	0x00
.L_1:


//--------------------- .nv.constant0.triton_poi_fused__native_batch_norm_legit_no_training_add_relu_13 --------------------------
	.section	.nv.constant0.triton_poi_fused__native_batch_norm_legit_no_training_add_relu_13,"a",@progbits
	.sectionflags	@""
	.align	4
.nv.constant0.triton_poi_fused__native_batch_norm_legit_no_training_add_relu_13:
	.zero		620
